//
// Generated by NVIDIA NVVM Compiler
//
// Compiler Build ID: CL-36424714
// Cuda compilation tools, release 13.0, V13.0.88
// Based on NVVM 20.0.0
//

.version 9.0
.target sm_100
.address_size 64

	// .globl	_Z3addiPfS_
.extern .func  (.param .b32 func_retval0) vprintf
(
	.param .b64 vprintf_param_0,
	.param .b64 vprintf_param_1
)
;
.global .align 1 .b8 $str[12] = {116, 104, 114, 101, 97, 100, 32, 37, 100, 32, 10};

.visible .entry _Z3addiPfS_(
	.param .u32 _Z3addiPfS__param_0,
	.param .u64 .ptr .align 1 _Z3addiPfS__param_1,
	.param .u64 .ptr .align 1 _Z3addiPfS__param_2
)
{
	.local .align 8 .b8 	__local_depot0[8];
	.reg .b64 	%SP;
	.reg .b64 	%SPL;
	.reg .pred 	%p<8>;
	.reg .b32 	%r<33>;
	.reg .b32 	%f<16>;
	.reg .b64 	%rd<22>;

	mov.u64 	%SPL, __local_depot0;
	cvta.local.u64 	%SP, %SPL;
	ld.param.u32 	%r13, [_Z3addiPfS__param_0];
	ld.param.u64 	%rd3, [_Z3addiPfS__param_1];
	ld.param.u64 	%rd4, [_Z3addiPfS__param_2];
	cvta.to.global.u64 	%rd1, %rd4;
	cvta.to.global.u64 	%rd2, %rd3;
	mov.u32 	%r14, %ctaid.x;
	mov.u32 	%r15, %ntid.x;
	mov.u32 	%r1, %tid.x;
	mad.lo.s32 	%r31, %r14, %r15, %r1;
	mov.u32 	%r16, %nctaid.x;
	mul.lo.s32 	%r3, %r15, %r16;
	setp.ne.s32 	%p1, %r14, 42;
	@%p1 bra 	$L__BB0_2;
	add.u64 	%rd5, %SP, 0;
	add.u64 	%rd6, %SPL, 0;
	st.local.u32 	[%rd6], %r1;
	mov.u64 	%rd7, $str;
	cvta.global.u64 	%rd8, %rd7;
	{ // callseq 0, 0
	.param .b64 param0;
	st.param.b64 	[param0], %rd8;
	.param .b64 param1;
	st.param.b64 	[param1], %rd5;
	.param .b32 retval0;
	call.uni (retval0), 
	vprintf, 
	(
	param0, 
	param1
	);
	ld.param.b32 	%r17, [retval0];
	} // callseq 0
$L__BB0_2:
	setp.ge.s32 	%p2, %r31, %r13;
	@%p2 bra 	$L__BB0_9;
	add.s32 	%r19, %r31, %r3;
	max.s32 	%r20, %r13, %r19;
	setp.lt.s32 	%p3, %r19, %r13;
	selp.u32 	%r21, 1, 0, %p3;
	add.s32 	%r22, %r19, %r21;
	sub.s32 	%r23, %r20, %r22;
	div.u32 	%r24, %r23, %r3;
	add.s32 	%r4, %r24, %r21;
	and.b32  	%r25, %r4, 3;
	setp.eq.s32 	%p4, %r25, 3;
	@%p4 bra 	$L__BB0_6;
	add.s32 	%r26, %r4, 1;
	and.b32  	%r27, %r26, 3;
	neg.s32 	%r29, %r27;
$L__BB0_5:
	.pragma "nounroll";
	mul.wide.s32 	%rd9, %r31, 4;
	add.s64 	%rd10, %rd1, %rd9;
	add.s64 	%rd11, %rd2, %rd9;
	ld.global.f32 	%f1, [%rd11];
	ld.global.f32 	%f2, [%rd10];
	add.f32 	%f3, %f1, %f2;
	st.global.f32 	[%rd10], %f3;
	add.s32 	%r31, %r31, %r3;
	add.s32 	%r29, %r29, 1;
	setp.ne.s32 	%p5, %r29, 0;
	@%p5 bra 	$L__BB0_5;
$L__BB0_6:
	setp.lt.u32 	%p6, %r4, 3;
	@%p6 bra 	$L__BB0_9;
	mul.wide.s32 	%rd15, %r3, 4;
	shl.b32 	%r28, %r3, 2;
$L__BB0_8:
	mul.wide.s32 	%rd12, %r31, 4;
	add.s64 	%rd13, %rd2, %rd12;
	ld.global.f32 	%f4, [%rd13];
	add.s64 	%rd14, %rd1, %rd12;
	ld.global.f32 	%f5, [%rd14];
	add.f32 	%f6, %f4, %f5;
	st.global.f32 	[%rd14], %f6;
	add.s64 	%rd16, %rd13, %rd15;
	ld.global.f32 	%f7, [%rd16];
	add.s64 	%rd17, %rd14, %rd15;
	ld.global.f32 	%f8, [%rd17];
	add.f32 	%f9, %f7, %f8;
	st.global.f32 	[%rd17], %f9;
	add.s64 	%rd18, %rd16, %rd15;
	ld.global.f32 	%f10, [%rd18];
	add.s64 	%rd19, %rd17, %rd15;
	ld.global.f32 	%f11, [%rd19];
	add.f32 	%f12, %f10, %f11;
	st.global.f32 	[%rd19], %f12;
	add.s64 	%rd20, %rd18, %rd15;
	ld.global.f32 	%f13, [%rd20];
	add.s64 	%rd21, %rd19, %rd15;
	ld.global.f32 	%f14, [%rd21];
	add.f32 	%f15, %f13, %f14;
	st.global.f32 	[%rd21], %f15;
	add.s32 	%r31, %r28, %r31;
	setp.lt.s32 	%p7, %r31, %r13;
	@%p7 bra 	$L__BB0_8;
$L__BB0_9:
	ret;

}


// ===== COMPILED SASS (sm_100) =====

	.target	sm_100

	.elftype	@"ET_EXEC"


//--------------------- .note.nv.tkinfo           --------------------------
	.section	.note.nv.tkinfo,"",@"SHT_NOTE"
	.sectionflags	@"SHF_NOTE_NV_TKINFO"
	.tkinfo
        /*0018*/ 	.word	0x00000002
        /*0030*/ 	.string	""
        /*0030*/ 	.string	"ptxas"
        /*0030*/ 	.string	"Cuda compilation tools, release 13.0, V13.0.88"
        /*0030*/ 	.string	"Build cuda_13.0.r13.0/compiler.36424714_0"
        /*0030*/ 	.string	"-arch sm_100 -m 64 "



//--------------------- .note.nv.cuinfo           --------------------------
	.section	.note.nv.cuinfo,"",@"SHT_NOTE"
	.sectionflags	@"SHF_NOTE_NV_CUINFO"
        /*0018*/ 	.short	0x0002
        /*001a*/ 	.short	0x0064
        /*001c*/ 	.short	0x0082
	.zero		2


//--------------------- .nv.info                  --------------------------
	.section	.nv.info,"",@"SHT_CUDA_INFO"
	.align	4


	//----- nvinfo : EIATTR_REGCOUNT
	.align		4
        /*0000*/ 	.byte	0x04, 0x2f
        /*0002*/ 	.short	(.L_2 - .L_1)
	.align		4
.L_1:
        /*0004*/ 	.word	index@(_Z3addiPfS_)
        /*0008*/ 	.word	0x00000018


	//----- nvinfo : EIATTR_FRAME_SIZE
	.align		4
.L_2:
        /*000c*/ 	.byte	0x04, 0x11
        /*000e*/ 	.short	(.L_4 - .L_3)
	.align		4
.L_3:
        /*0010*/ 	.word	index@(_Z3addiPfS_)
        /*0014*/ 	.word	0x00000008


	//----- nvinfo : EIATTR_MIN_STACK_SIZE
	.align		4
.L_4:
        /*0018*/ 	.byte	0x04, 0x12
        /*001a*/ 	.short	(.L_6 - .L_5)
	.align		4
.L_5:
        /*001c*/ 	.word	index@(_Z3addiPfS_)
        /*0020*/ 	.word	0x00000008
.L_6:


//--------------------- .nv.compat                --------------------------
	.section	.nv.compat,"",@"SHT_CUDA_COMPAT_INFO"
	.align	4
        /*0000*/ 	.byte	0x02, 0x09, 0x00, 0x00, 0x02, 0x02, 0x01, 0x00, 0x02, 0x05, 0x05, 0x00, 0x03, 0x07, 0x01, 0x01
        /*0010*/ 	.byte	0x02, 0x03, 0x00, 0x00, 0x02, 0x06, 0x01, 0x00, 0x04, 0x0b, 0x08, 0x00, 0x09, 0x00, 0x00, 0x00
        /*0020*/ 	.byte	0x00, 0x00, 0x00, 0x00


//--------------------- .nv.info._Z3addiPfS_      --------------------------
	.section	.nv.info._Z3addiPfS_,"",@"SHT_CUDA_INFO"
	.sectionflags	@""
	.align	4


	//----- nvinfo : EIATTR_CUDA_API_VERSION
	.align		4
        /*0000*/ 	.byte	0x04, 0x37
        /*0002*/ 	.short	(.L_8 - .L_7)
.L_7:
        /*0004*/ 	.word	0x00000082


	//----- nvinfo : EIATTR_KPARAM_INFO
	.align		4
.L_8:
        /*0008*/ 	.byte	0x04, 0x17
        /*000a*/ 	.short	(.L_10 - .L_9)
.L_9:
        /*000c*/ 	.word	0x00000000
        /*0010*/ 	.short	0x0002
        /*0012*/ 	.short	0x0010
        /*0014*/ 	.byte	0x00, 0xf5, 0x21, 0x00


	//----- nvinfo : EIATTR_KPARAM_INFO
	.align		4
.L_10:
        /*0018*/ 	.byte	0x04, 0x17
        /*001a*/ 	.short	(.L_12 - .L_11)
.L_11:
        /*001c*/ 	.word	0x00000000
        /*0020*/ 	.short	0x0001
        /*0022*/ 	.short	0x0008
        /*0024*/ 	.byte	0x00, 0xf5, 0x21, 0x00


	//----- nvinfo : EIATTR_KPARAM_INFO
	.align		4
.L_12:
        /*0028*/ 	.byte	0x04, 0x17
        /*002a*/ 	.short	(.L_14 - .L_13)
.L_13:
        /*002c*/ 	.word	0x00000000
        /*0030*/ 	.short	0x0000
        /*0032*/ 	.short	0x0000
        /*0034*/ 	.byte	0x00, 0xf0, 0x11, 0x00


	//----- nvinfo : EIATTR_SPARSE_MMA_MASK
	.align		4
.L_14:
        /*0038*/ 	.byte	0x03, 0x50
        /*003a*/ 	.short	0x0000


	//----- nvinfo : EIATTR_MAXREG_COUNT
	.align		4
        /*003c*/ 	.byte	0x03, 0x1b
        /*003e*/ 	.short	0x00ff


	//----- nvinfo : EIATTR_EXTERNS
	.align		4
        /*0040*/ 	.byte	0x04, 0x0f
        /*0042*/ 	.short	(.L_16 - .L_15)


	//   ....[0]....
	.align		4
.L_15:
        /*0044*/ 	.word	index@(vprintf)


	//----- nvinfo : EIATTR_MERCURY_ISA_VERSION
	.align		4
.L_16:
        /*0048*/ 	.byte	0x03, 0x5f
        /*004a*/ 	.short	0x0101


	//----- nvinfo : EIATTR_VRC_CTA_INIT_COUNT
	.align		4
        /*004c*/ 	.byte	0x02, 0x4a
	.zero		1
	.zero		1


	//----- nvinfo : EIATTR_SYSCALL_OFFSETS
	.align		4
        /*0050*/ 	.byte	0x04, 0x46
        /*0052*/ 	.short	(.L_18 - .L_17)


	//   ....[0]....
.L_17:
        /*0054*/ 	.word	0x00000150


	//----- nvinfo : EIATTR_EXIT_INSTR_OFFSETS
	.align		4
.L_18:
        /*0058*/ 	.byte	0x04, 0x1c
        /*005a*/ 	.short	(.L_20 - .L_19)


	//   ....[0]....
.L_19:
        /*005c*/ 	.word	0x00000180


	//   ....[1]....
        /*0060*/ 	.word	0x000004b0


	//   ....[2]....
        /*0064*/ 	.word	0x000006f0


	//----- nvinfo : EIATTR_CRS_STACK_SIZE
	.align		4
.L_20:
        /*0068*/ 	.byte	0x04, 0x1e
        /*006a*/ 	.short	(.L_22 - .L_21)
.L_21:
        /*006c*/ 	.word	0x00000000


	//----- nvinfo : EIATTR_CBANK_PARAM_SIZE
	.align		4
.L_22:
        /*0070*/ 	.byte	0x03, 0x19
        /*0072*/ 	.short	0x0018


	//----- nvinfo : EIATTR_PARAM_CBANK
	.align		4
        /*0074*/ 	.byte	0x04, 0x0a
        /*0076*/ 	.short	(.L_24 - .L_23)
	.align		4
.L_23:
        /*0078*/ 	.word	index@(.nv.constant0._Z3addiPfS_)
        /*007c*/ 	.short	0x0380
        /*007e*/ 	.short	0x0018


	//----- nvinfo : EIATTR_SW_WAR
	.align		4
.L_24:
        /*0080*/ 	.byte	0x04, 0x36
        /*0082*/ 	.short	(.L_26 - .L_25)
.L_25:
        /*0084*/ 	.word	0x00000008
.L_26:


//--------------------- .nv.callgraph             --------------------------
	.section	.nv.callgraph,"",@"SHT_CUDA_CALLGRAPH"
	.align	4
	.sectionentsize	8
	.align		4
        /*0000*/ 	.word	0x00000000
	.align		4
        /*0004*/ 	.word	0xffffffff
	.align		4
        /*0008*/ 	.word	index@(_Z3addiPfS_)
	.align		4
        /*000c*/ 	.word	index@(vprintf)
	.align		4
        /*0010*/ 	.word	0x00000000
	.align		4
        /*0014*/ 	.word	0xfffffffe
	.align		4
        /*0018*/ 	.word	0x00000000
	.align		4
        /*001c*/ 	.word	0xfffffffd
	.align		4
        /*0020*/ 	.word	0x00000000
	.align		4
        /*0024*/ 	.word	0xfffffffc


//--------------------- .nv.constant4             --------------------------
	.section	.nv.constant4,"a",@progbits
	.align	8
	.align		8
.nv.constant4:
        /*0000*/ 	.dword	vprintf
	.align		8
        /*0008*/ 	.dword	$str


//--------------------- .text._Z3addiPfS_         --------------------------
	.section	.text._Z3addiPfS_,"ax",@progbits
	.align	128
        .global         _Z3addiPfS_
        .type           _Z3addiPfS_,@function
        .size           _Z3addiPfS_,(.L_x_6 - _Z3addiPfS_)
        .other          _Z3addiPfS_,@"STO_CUDA_ENTRY STV_DEFAULT"
_Z3addiPfS_:
.text._Z3addiPfS_:
[----:B------:R-:W0:Y:S08]  /*0000*/  LDC R1, c[0x0][0x37c] ;  /* 0x0000df00ff017b82 */ /* 0x000e300000000800 */
[----:B------:R-:W1:Y:S01]  /*0010*/  S2UR UR6, SR_CTAID.X ;  /* 0x00000000000679c3 */ /* 0x000e620000002500 */
[----:B------:R-:W2:Y:S01]  /*0020*/  S2R R8, SR_TID.X ;  /* 0x0000000000087919 */ /* 0x000ea20000002100 */
[----:B------:R-:W3:Y:S01]  /*0030*/  LDCU UR5, c[0x0][0x2fc] ;  /* 0x00005f80ff0577ac */ /* 0x000ee20008000800 */
[----:B0-----:R-:W-:Y:S01]  /*0040*/  VIADD R1, R1, 0xfffffff8 ;  /* 0xfffffff801017836 */ /* 0x001fe20000000000 */
[----:B------:R-:W0:Y:S04]  /*0050*/  LDCU UR4, c[0x0][0x2f8] ;  /* 0x00005f00ff0477ac */ /* 0x000e280008000800 */
[----:B------:R-:W4:Y:S01]  /*0060*/  LDC R3, c[0x0][0x360] ;  /* 0x0000d800ff037b82 */ /* 0x000f220000000800 */
[----:B------:R-:W4:Y:S01]  /*0070*/  LDCU UR7, c[0x0][0x370] ;  /* 0x00006e00ff0777ac */ /* 0x000f220008000800 */
[----:B-1----:R-:W-:Y:S01]  /*0080*/  UISETP.NE.AND UP0, UPT, UR6, 0x2a, UPT ;  /* 0x0000002a0600788c */ /* 0x002fe2000bf05270 */
[----:B0-----:R-:W-:-:S05]  /*0090*/  IADD3 R6, P0, PT, R1, UR4, RZ ;  /* 0x0000000401067c10 */ /* 0x001fca000ff1e0ff */
[----:B---3--:R-:W-:Y:S02]  /*00a0*/  IMAD.X R7, RZ, RZ, UR5, P0 ;  /* 0x00000005ff077e24 */ /* 0x008fe400080e06ff */
[C---:B----4-:R-:W-:Y:S02]  /*00b0*/  IMAD R16, R3.reuse, UR7, RZ ;  /* 0x0000000703107c24 */ /* 0x050fe4000f8e02ff */
[----:B--2---:R-:W-:Y:S01]  /*00c0*/  IMAD R17, R3, UR6, R8 ;  /* 0x0000000603117c24 */ /* 0x004fe2000f8e0208 */
[----:B------:R-:W-:Y:S06]  /*00d0*/  BRA.U UP0, `(.L_x_0) ;  /* 0x0000000100207547 */ /* 0x000fec000b800000 */
[----:B------:R-:W-:Y:S01]  /*00e0*/  MOV R0, 0x0 ;  /* 0x0000000000007802 */ /* 0x000fe20000000f00 */
[----:B------:R0:W-:Y:S01]  /*00f0*/  STL [R1], R8 ;  /* 0x0000000801007387 */ /* 0x0001e20000100800 */
[----:B------:R-:W1:Y:S02]  /*0100*/  LDCU.64 UR4, c[0x4][0x8] ;  /* 0x01000100ff0477ac */ /* 0x000e640008000a00 */
[----:B------:R0:W2:Y:S01]  /*0110*/  LDC.64 R2, c[0x4][R0] ;  /* 0x0100000000027b82 */ /* 0x0000a20000000a00 */
[----:B-1----:R-:W-:Y:S01]  /*0120*/  MOV R4, UR4 ;  /* 0x0000000400047c02 */ /* 0x002fe20008000f00 */
[----:B0-----:R-:W-:-:S07]  /*0130*/  IMAD.U32 R5, RZ, RZ, UR5 ;  /* 0x00000005ff057e24 */ /* 0x001fce000f8e00ff */
[----:B------:R-:W-:-:S07]  /*0140*/  LEPC R20, `(.L_x_0) ;  /* 0x000000001014794e */ /* 0x000fce0000000000 */
[----:B--2---:R-:W-:Y:S05]  /*0150*/  CALL.ABS.NOINC R2 ;  /* 0x0000000002007343 */ /* 0x004fea0003c00000 */
.L_x_0:
[----:B------:R-:W0:Y:S02]  /*0160*/  LDC R0, c[0x0][0x380] ;  /* 0x0000e000ff007b82 */ /* 0x000e240000000800 */
[----:B0-----:R-:W-:-:S13]  /*0170*/  ISETP.GE.AND P0, PT, R17, R0, PT ;  /* 0x000000001100720c */ /* 0x001fda0003f06270 */
[----:B------:R-:W-:Y:S05]  /*0180*/  @P0 EXIT ;  /* 0x000000000000094d */ /* 0x000fea0003800000 */
[----:B------:R-:W0:Y:S01]  /*0190*/  I2F.U32.RP R7, R16 ;  /* 0x0000001000077306 */ /* 0x000e220000209000 */
[C---:B------:R-:W-:Y:S01]  /*01a0*/  IMAD.IADD R5, R16.reuse, 0x1, R17 ;  /* 0x0000000110057824 */ /* 0x040fe200078e0211 */
[----:B------:R-:W-:Y:S01]  /*01b0*/  IADD3 R9, PT, PT, RZ, -R16, RZ ;  /* 0x80000010ff097210 */ /* 0x000fe20007ffe0ff */
[----:B------:R-:W1:Y:S01]  /*01c0*/  LDC.64 R12, c[0x0][0x358] ;  /* 0x0000d600ff0c7b82 */ /* 0x000e620000000a00 */
[----:B------:R-:W-:Y:S01]  /*01d0*/  ISETP.NE.U32.AND P2, PT, R16, RZ, PT ;  /* 0x000000ff1000720c */ /* 0x000fe20003f45070 */
[----:B------:R-:W-:Y:S01]  /*01e0*/  BSSY.RECONVERGENT B0, `(.L_x_1) ;  /* 0x000002c000007945 */ /* 0x000fe20003800200 */
[CC--:B------:R-:W-:Y:S02]  /*01f0*/  ISETP.GE.AND P0, PT, R5.reuse, R0.reuse, PT ;  /* 0x000000000500720c */ /* 0x0c0fe40003f06270 */
[----:B------:R-:W-:Y:S02]  /*0200*/  VIMNMX R4, PT, PT, R5, R0, !PT ;  /* 0x0000000005047248 */ /* 0x000fe40007fe0100 */
[----:B------:R-:W-:-:S04]  /*0210*/  SEL R6, RZ, 0x1, P0 ;  /* 0x00000001ff067807 */ /* 0x000fc80000000000 */
[----:B------:R-:W-:Y:S01]  /*0220*/  IADD3 R5, PT, PT, R4, -R5, -R6 ;  /* 0x8000000504057210 */ /* 0x000fe20007ffe806 */
[----:B0-----:R-:W0:Y:S02]  /*0230*/  MUFU.RCP R7, R7 ;  /* 0x0000000700077308 */ /* 0x001e240000001000 */
[----:B0-----:R-:W-:-:S06]  /*0240*/  VIADD R2, R7, 0xffffffe ;  /* 0x0ffffffe07027836 */ /* 0x001fcc0000000000 */
[----:B------:R0:W2:Y:S02]  /*0250*/  F2I.FTZ.U32.TRUNC.NTZ R3, R2 ;  /* 0x0000000200037305 */ /* 0x0000a4000021f000 */
[----:B0-----:R-:W-:Y:S02]  /*0260*/  IMAD.MOV.U32 R2, RZ, RZ, RZ ;  /* 0x000000ffff027224 */ /* 0x001fe400078e00ff */
[----:B--2---:R-:W-:-:S04]  /*0270*/  IMAD R9, R9, R3, RZ ;  /* 0x0000000309097224 */ /* 0x004fc800078e02ff */
[----:B------:R-:W-:-:S06]  /*0280*/  IMAD.HI.U32 R8, R3, R9, R2 ;  /* 0x0000000903087227 */ /* 0x000fcc00078e0002 */
[----:B------:R-:W-:-:S05]  /*0290*/  IMAD.HI.U32 R3, R8, R5, RZ ;  /* 0x0000000508037227 */ /* 0x000fca00078e00ff */
[----:B------:R-:W-:-:S05]  /*02a0*/  IADD3 R2, PT, PT, -R3, RZ, RZ ;  /* 0x000000ff03027210 */ /* 0x000fca0007ffe1ff */
[----:B------:R-:W-:-:S05]  /*02b0*/  IMAD R5, R16, R2, R5 ;  /* 0x0000000210057224 */ /* 0x000fca00078e0205 */
[----:B------:R-:W-:-:S13]  /*02c0*/  ISETP.GE.U32.AND P0, PT, R5, R16, PT ;  /* 0x000000100500720c */ /* 0x000fda0003f06070 */
[----:B------:R-:W-:Y:S02]  /*02d0*/  @P0 IMAD.IADD R5, R5, 0x1, -R16 ;  /* 0x0000000105050824 */ /* 0x000fe400078e0a10 */
[----:B------:R-:W-:-:S03]  /*02e0*/  @P0 VIADD R3, R3, 0x1 ;  /* 0x0000000103030836 */ /* 0x000fc60000000000 */
[----:B------:R-:W-:-:S13]  /*02f0*/  ISETP.GE.U32.AND P1, PT, R5, R16, PT ;  /* 0x000000100500720c */ /* 0x000fda0003f26070 */
[----:B------:R-:W-:Y:S02]  /*0300*/  @P1 IADD3 R3, PT, PT, R3, 0x1, RZ ;  /* 0x0000000103031810 */ /* 0x000fe40007ffe0ff */
[----:B------:R-:W-:-:S05]  /*0310*/  @!P2 LOP3.LUT R3, RZ, R16, RZ, 0x33, !PT ;  /* 0x00000010ff03a212 */ /* 0x000fca00078e33ff */
[----:B------:R-:W-:-:S05]  /*0320*/  IMAD.IADD R6, R6, 0x1, R3 ;  /* 0x0000000106067824 */ /* 0x000fca00078e0203 */
[C---:B------:R-:W-:Y:S02]  /*0330*/  LOP3.LUT R2, R6.reuse, 0x3, RZ, 0xc0, !PT ;  /* 0x0000000306027812 */ /* 0x040fe400078ec0ff */
[----:B------:R-:W-:Y:S02]  /*0340*/  ISETP.GE.U32.AND P1, PT, R6, 0x3, PT ;  /* 0x000000030600780c */ /* 0x000fe40003f26070 */
[----:B------:R-:W-:-:S13]  /*0350*/  ISETP.NE.AND P0, PT, R2, 0x3, PT ;  /* 0x000000030200780c */ /* 0x000fda0003f05270 */
[----:B-1----:R-:W-:Y:S05]  /*0360*/  @!P0 BRA `(.L_x_2) ;  /* 0x00000000004c8947 */ /* 0x002fea0003800000 */
[----:B------:R-:W0:Y:S01]  /*0370*/  LDC.64 R2, c[0x0][0x390] ;  /* 0x0000e400ff027b82 */ /* 0x000e220000000a00 */
[----:B------:R-:W-:-:S04]  /*0380*/  IADD3 R6, PT, PT, R6, 0x1, RZ ;  /* 0x0000000106067810 */ /* 0x000fc80007ffe0ff */
[----:B------:R-:W-:-:S03]  /*0390*/  LOP3.LUT R6, R6, 0x3, RZ, 0xc0, !PT ;  /* 0x0000000306067812 */ /* 0x000fc600078ec0ff */
[----:B------:R-:W1:Y:S02]  /*03a0*/  LDC.64 R4, c[0x0][0x388] ;  /* 0x0000e200ff047b82 */ /* 0x000e640000000a00 */
[----:B------:R-:W-:-:S07]  /*03b0*/  IMAD.MOV R10, RZ, RZ, -R6 ;  /* 0x000000ffff0a7224 */ /* 0x000fce00078e0a06 */
.L_x_3:
[C---:B------:R-:W-:Y:S01]  /*03c0*/  R2UR UR4, R12.reuse ;  /* 0x000000000c0472ca */ /* 0x040fe200000e0000 */
[----:B-1----:R-:W-:Y:S01]  /*03d0*/  IMAD.WIDE R8, R17, 0x4, R4 ;  /* 0x0000000411087825 */ /* 0x002fe200078e0204 */
[----:B------:R-:W-:Y:S02]  /*03e0*/  R2UR UR5, R13 ;  /* 0x000000000d0572ca */ /* 0x000fe400000e0000 */
[----:B------:R-:W-:Y:S01]  /*03f0*/  R2UR UR6, R12 ;  /* 0x000000000c0672ca */ /* 0x000fe200000e0000 */
[----:B0-2---:R-:W-:Y:S01]  /*0400*/  IMAD.WIDE R6, R17, 0x4, R2 ;  /* 0x0000000411067825 */ /* 0x005fe200078e0202 */
[----:B------:R-:W-:-:S09]  /*0410*/  R2UR UR7, R13 ;  /* 0x000000000d0772ca */ /* 0x000fd200000e0000 */
[----:B------:R-:W2:Y:S04]  /*0420*/  LDG.E R8, desc[UR4][R8.64] ;  /* 0x0000000408087981 */ /* 0x000ea8000c1e1900 */
[----:B------:R-:W2:Y:S01]  /*0430*/  LDG.E R11, desc[UR6][R6.64] ;  /* 0x00000006060b7981 */ /* 0x000ea2000c1e1900 */
[----:B------:R-:W-:Y:S01]  /*0440*/  IADD3 R10, PT, PT, R10, 0x1, RZ ;  /* 0x000000010a0a7810 */ /* 0x000fe20007ffe0ff */
[----:B------:R-:W-:-:S03]  /*0450*/  IMAD.IADD R17, R16, 0x1, R17 ;  /* 0x0000000110117824 */ /* 0x000fc600078e0211 */
[----:B------:R-:W-:Y:S01]  /*0460*/  ISETP.NE.AND P0, PT, R10, RZ, PT ;  /* 0x000000ff0a00720c */ /* 0x000fe20003f05270 */
[----:B--2---:R-:W-:-:S05]  /*0470*/  FADD R11, R8, R11 ;  /* 0x0000000b080b7221 */ /* 0x004fca0000000000 */
[----:B------:R2:W-:Y:S07]  /*0480*/  STG.E desc[UR4][R6.64], R11 ;  /* 0x0000000b06007986 */ /* 0x0005ee000c101904 */
[----:B------:R-:W-:Y:S05]  /*0490*/  @P0 BRA `(.L_x_3) ;  /* 0xfffffffc00c80947 */ /* 0x000fea000383ffff */
.L_x_2:
[----:B------:R-:W-:Y:S05]  /*04a0*/  BSYNC.RECONVERGENT B0 ;  /* 0x0000000000007941 */ /* 0x000fea0003800200 */
.L_x_1:
[----:B------:R-:W-:Y:S05]  /*04b0*/  @!P1 EXIT ;  /* 0x000000000000994d */ /* 0x000fea0003800000 */
.L_x_4:
[----:B------:R-:W2:Y:S01]  /*04c0*/  LDC.64 R2, c[0x0][0x388] ;  /* 0x0000e200ff027b82 */ /* 0x000ea20000000a00 */
[C---:B------:R-:W-:Y:S02]  /*04d0*/  R2UR UR4, R12.reuse ;  /* 0x000000000c0472ca */ /* 0x040fe400000e0000 */
[C---:B------:R-:W-:Y:S02]  /*04e0*/  R2UR UR5, R13.reuse ;  /* 0x000000000d0572ca */ /* 0x040fe400000e0000 */
[----:B------:R-:W-:Y:S02]  /*04f0*/  R2UR UR6, R12 ;  /* 0x000000000c0672ca */ /* 0x000fe400000e0000 */
[----:B------:R-:W-:Y:S01]  /*0500*/  R2UR UR7, R13 ;  /* 0x000000000d0772ca */ /* 0x000fe200000e0000 */
[----:B0-----:R-:W0:Y:S01]  /*0510*/  LDC.64 R4, c[0x0][0x390] ;  /* 0x0000e400ff047b82 */ /* 0x001e220000000a00 */
[----:B--2---:R-:W-:-:S07]  /*0520*/  IMAD.WIDE R6, R17, 0x4, R2 ;  /* 0x0000000411067825 */ /* 0x004fce00078e0202 */
[----:B------:R-:W2:Y:S01]  /*0530*/  LDG.E R2, desc[UR4][R6.64] ;  /* 0x0000000406027981 */ /* 0x000ea2000c1e1900 */
[----:B0-----:R-:W-:-:S05]  /*0540*/  IMAD.WIDE R10, R17, 0x4, R4 ;  /* 0x00000004110a7825 */ /* 0x001fca00078e0204 */
[----:B------:R-:W2:Y:S01]  /*0550*/  LDG.E R3, desc[UR6][R10.64] ;  /* 0x000000060a037981 */ /* 0x000ea2000c1e1900 */
[----:B------:R-:W-:Y:S02]  /*0560*/  R2UR UR8, R12 ;  /* 0x000000000c0872ca */ /* 0x000fe400000e0000 */
[----:B------:R-:W-:Y:S01]  /*0570*/  R2UR UR9, R13 ;  /* 0x000000000d0972ca */ /* 0x000fe200000e0000 */
[----:B------:R-:W-:-:S04]  /*0580*/  IMAD.WIDE R4, R16, 0x4, R10 ;  /* 0x0000000410047825 */ /* 0x000fc800078e020a */
[----:B--2---:R-:W-:Y:S01]  /*0590*/  FADD R15, R2, R3 ;  /* 0x00000003020f7221 */ /* 0x004fe20000000000 */
[----:B------:R-:W-:-:S04]  /*05a0*/  IMAD.WIDE R2, R16, 0x4, R6 ;  /* 0x0000000410027825 */ /* 0x000fc800078e0206 */
[----:B------:R0:W-:Y:S04]  /*05b0*/  STG.E desc[UR4][R10.64], R15 ;  /* 0x0000000f0a007986 */ /* 0x0001e8000c101904 */
[----:B------:R-:W2:Y:S04]  /*05c0*/  LDG.E R8, desc[UR6][R2.64] ;  /* 0x0000000602087981 */ /* 0x000ea8000c1e1900 */
[----:B------:R-:W2:Y:S01]  /*05d0*/  LDG.E R9, desc[UR8][R4.64] ;  /* 0x0000000804097981 */ /* 0x000ea2000c1e1900 */
[----:B------:R-:W-:-:S04]  /*05e0*/  IMAD.WIDE R6, R16, 0x4, R2 ;  /* 0x0000000410067825 */ /* 0x000fc800078e0202 */
[----:B--2---:R-:W-:Y:S01]  /*05f0*/  FADD R19, R8, R9 ;  /* 0x0000000908137221 */ /* 0x004fe20000000000 */
[----:B------:R-:W-:-:S04]  /*0600*/  IMAD.WIDE R8, R16, 0x4, R4 ;  /* 0x0000000410087825 */ /* 0x000fc800078e0204 */
[----:B------:R1:W-:Y:S04]  /*0610*/  STG.E desc[UR4][R4.64], R19 ;  /* 0x0000001304007986 */ /* 0x0003e8000c101904 */
[----:B------:R-:W2:Y:S04]  /*0620*/  LDG.E R14, desc[UR6][R6.64] ;  /* 0x00000006060e7981 */ /* 0x000ea8000c1e1900 */
[----:B0-----:R-:W2:Y:S01]  /*0630*/  LDG.E R11, desc[UR8][R8.64] ;  /* 0x00000008080b7981 */ /* 0x001ea2000c1e1900 */
[C---:B------:R-:W-:Y:S01]  /*0640*/  IMAD.WIDE R2, R16.reuse, 0x4, R6 ;  /* 0x0000000410027825 */ /* 0x040fe200078e0206 */
[----:B------:R-:W-:-:S03]  /*0650*/  LEA R17, R16, R17, 0x2 ;  /* 0x0000001110117211 */ /* 0x000fc600078e10ff */
[----:B--2---:R-:W-:Y:S01]  /*0660*/  FADD R15, R14, R11 ;  /* 0x0000000b0e0f7221 */ /* 0x004fe20000000000 */
[----:B------:R-:W-:-:S04]  /*0670*/  IMAD.WIDE R10, R16, 0x4, R8 ;  /* 0x00000004100a7825 */ /* 0x000fc800078e0208 */
[----:B------:R0:W-:Y:S04]  /*0680*/  STG.E desc[UR4][R8.64], R15 ;  /* 0x0000000f08007986 */ /* 0x0001e8000c101904 */
[----:B------:R-:W2:Y:S04]  /*0690*/  LDG.E R2, desc[UR6][R2.64] ;  /* 0x0000000602027981 */ /* 0x000ea8000c1e1900 */
[----:B-1----:R-:W2:Y:S01]  /*06a0*/  LDG.E R5, desc[UR8][R10.64] ;  /* 0x000000080a057981 */ /* 0x002ea2000c1e1900 */
[----:B------:R-:W-:Y:S01]  /*06b0*/  ISETP.GE.AND P0, PT, R17, R0, PT ;  /* 0x000000001100720c */ /* 0x000fe20003f06270 */
[----:B--2---:R-:W-:-:S05]  /*06c0*/  FADD R5, R2, R5 ;  /* 0x0000000502057221 */ /* 0x004fca0000000000 */
[----:B------:R0:W-:Y:S07]  /*06d0*/  STG.E desc[UR4][R10.64], R5 ;  /* 0x000000050a007986 */ /* 0x0001ee000c101904 */
[----:B------:R-:W-:Y:S05]  /*06e0*/  @!P0 BRA `(.L_x_4) ;  /* 0xfffffffc00748947 */ /* 0x000fea000383ffff */
[----:B------:R-:W-:Y:S05]  /*06f0*/  EXIT ;  /* 0x000000000000794d */ /* 0x000fea0003800000 */
.L_x_5:
[----:B------:R-:W-:-:S00]  /*0700*/  BRA `(.L_x_5) ;  /* 0xfffffffc00fc7947 */ /* 0x000fc0000383ffff */
[----:B------:R-:W-:-:S00]  /*0710*/  NOP ;  /* 0x0000000000007918 */ /* 0x000fc00000000000 */
        /* <DEDUP_REMOVED lines=14> */
.L_x_6:


//--------------------- .nv.global.init           --------------------------
	.section	.nv.global.init,"aw",@progbits
.nv.global.init:
	.type		$str,@object
	.size		$str,(.L_0 - $str)
$str:
        /*0000*/ 	.byte	0x74, 0x68, 0x72, 0x65, 0x61, 0x64, 0x20, 0x25, 0x64, 0x20, 0x0a, 0x00
.L_0:


//--------------------- .nv.shared.reserved.0     --------------------------
	.section	.nv.shared.reserved.0,"aw",@nobits
	.weak		__nv_reservedSMEM_offset_0_alias
	.size		__nv_reservedSMEM_offset_0_alias, 0, 64
	.other		__nv_reservedSMEM_offset_0_alias,@"STO_CUDA_RESERVED_SHARED STV_DEFAULT"
__nv_reservedSMEM_offset_0_alias:
	.zero		0
	.zero		64


//--------------------- .nv.constant0._Z3addiPfS_ --------------------------
	.section	.nv.constant0._Z3addiPfS_,"a",@progbits
	.sectionflags	@""
	.align	4
.nv.constant0._Z3addiPfS_:
	.zero		920


//--------------------- SYMBOLS --------------------------

	.type		.nv.reservedSmem.offset0,@object
	.size		.nv.reservedSmem.offset0,0x4
	.type		vprintf,@function
